//
// Generated by NVIDIA NVVM Compiler
//
// Compiler Build ID: CL-36424714
// Cuda compilation tools, release 13.0, V13.0.88
// Based on NVVM 20.0.0
//

.version 9.0
.target sm_100
.address_size 64

	// .globl	_Z16helloWorldKernelPc

.visible .entry _Z16helloWorldKernelPc(
	.param .u64 .ptr .align 1 _Z16helloWorldKernelPc_param_0
)
{
	.reg .b16 	%rs<12>;
	.reg .b64 	%rd<3>;

	ld.param.u64 	%rd1, [_Z16helloWorldKernelPc_param_0];
	cvta.to.global.u64 	%rd2, %rd1;
	mov.b16 	%rs1, 72;
	st.global.u8 	[%rd2], %rs1;
	mov.b16 	%rs2, 101;
	st.global.u8 	[%rd2+1], %rs2;
	mov.b16 	%rs3, 108;
	st.global.u8 	[%rd2+2], %rs3;
	st.global.u8 	[%rd2+3], %rs3;
	mov.b16 	%rs4, 111;
	st.global.u8 	[%rd2+4], %rs4;
	mov.b16 	%rs5, 32;
	st.global.u8 	[%rd2+5], %rs5;
	mov.b16 	%rs6, 87;
	st.global.u8 	[%rd2+6], %rs6;
	st.global.u8 	[%rd2+7], %rs4;
	mov.b16 	%rs7, 114;
	st.global.u8 	[%rd2+8], %rs7;
	st.global.u8 	[%rd2+9], %rs3;
	mov.b16 	%rs8, 100;
	st.global.u8 	[%rd2+10], %rs8;
	mov.b16 	%rs9, 33;
	st.global.u8 	[%rd2+11], %rs9;
	mov.b16 	%rs10, 10;
	st.global.u8 	[%rd2+12], %rs10;
	mov.b16 	%rs11, 0;
	st.global.u8 	[%rd2+13], %rs11;
	ret;

}


// ===== COMPILED SASS (sm_100) =====

	.target	sm_100

	.elftype	@"ET_EXEC"


//--------------------- .note.nv.tkinfo           --------------------------
	.section	.note.nv.tkinfo,"",@"SHT_NOTE"
	.sectionflags	@"SHF_NOTE_NV_TKINFO"
	.tkinfo
        /*0018*/ 	.word	0x00000002
        /*0030*/ 	.string	""
        /*0030*/ 	.string	"ptxas"
        /*0030*/ 	.string	"Cuda compilation tools, release 13.0, V13.0.88"
        /*0030*/ 	.string	"Build cuda_13.0.r13.0/compiler.36424714_0"
        /*0030*/ 	.string	"-arch sm_100 -m 64 "



//--------------------- .note.nv.cuinfo           --------------------------
	.section	.note.nv.cuinfo,"",@"SHT_NOTE"
	.sectionflags	@"SHF_NOTE_NV_CUINFO"
        /*0018*/ 	.short	0x0002
        /*001a*/ 	.short	0x0064
        /*001c*/ 	.short	0x0082
	.zero		2


//--------------------- .nv.info                  --------------------------
	.section	.nv.info,"",@"SHT_CUDA_INFO"
	.align	4


	//----- nvinfo : EIATTR_REGCOUNT
	.align		4
        /*0000*/ 	.byte	0x04, 0x2f
        /*0002*/ 	.short	(.L_1 - .L_0)
	.align		4
.L_0:
        /*0004*/ 	.word	index@(_Z16helloWorldKernelPc)
        /*0008*/ 	.word	0x0000000d


	//----- nvinfo : EIATTR_FRAME_SIZE
	.align		4
.L_1:
        /*000c*/ 	.byte	0x04, 0x11
        /*000e*/ 	.short	(.L_3 - .L_2)
	.align		4
.L_2:
        /*0010*/ 	.word	index@(_Z16helloWorldKernelPc)
        /*0014*/ 	.word	0x00000000


	//----- nvinfo : EIATTR_MIN_STACK_SIZE
	.align		4
.L_3:
        /*0018*/ 	.byte	0x04, 0x12
        /*001a*/ 	.short	(.L_5 - .L_4)
	.align		4
.L_4:
        /*001c*/ 	.word	index@(_Z16helloWorldKernelPc)
        /*0020*/ 	.word	0x00000000
.L_5:


//--------------------- .nv.compat                --------------------------
	.section	.nv.compat,"",@"SHT_CUDA_COMPAT_INFO"
	.align	4
        /*0000*/ 	.byte	0x02, 0x09, 0x00, 0x00, 0x02, 0x02, 0x01, 0x00, 0x02, 0x05, 0x05, 0x00, 0x03, 0x07, 0x01, 0x01
        /*0010*/ 	.byte	0x02, 0x03, 0x00, 0x00, 0x02, 0x06, 0x01, 0x00, 0x04, 0x0b, 0x08, 0x00, 0x09, 0x00, 0x00, 0x00
        /*0020*/ 	.byte	0x00, 0x00, 0x00, 0x00


//--------------------- .nv.info._Z16helloWorldKernelPc --------------------------
	.section	.nv.info._Z16helloWorldKernelPc,"",@"SHT_CUDA_INFO"
	.sectionflags	@""
	.align	4


	//----- nvinfo : EIATTR_CUDA_API_VERSION
	.align		4
        /*0000*/ 	.byte	0x04, 0x37
        /*0002*/ 	.short	(.L_7 - .L_6)
.L_6:
        /*0004*/ 	.word	0x00000082


	//----- nvinfo : EIATTR_KPARAM_INFO
	.align		4
.L_7:
        /*0008*/ 	.byte	0x04, 0x17
        /*000a*/ 	.short	(.L_9 - .L_8)
.L_8:
        /*000c*/ 	.word	0x00000000
        /*0010*/ 	.short	0x0000
        /*0012*/ 	.short	0x0000
        /*0014*/ 	.byte	0x00, 0xf5, 0x21, 0x00


	//----- nvinfo : EIATTR_SPARSE_MMA_MASK
	.align		4
.L_9:
        /*0018*/ 	.byte	0x03, 0x50
        /*001a*/ 	.short	0x0000


	//----- nvinfo : EIATTR_MAXREG_COUNT
	.align		4
        /*001c*/ 	.byte	0x03, 0x1b
        /*001e*/ 	.short	0x00ff


	//----- nvinfo : EIATTR_MERCURY_ISA_VERSION
	.align		4
        /*0020*/ 	.byte	0x03, 0x5f
        /*0022*/ 	.short	0x0101


	//----- nvinfo : EIATTR_VRC_CTA_INIT_COUNT
	.align		4
        /*0024*/ 	.byte	0x02, 0x4a
	.zero		1
	.zero		1


	//----- nvinfo : EIATTR_EXIT_INSTR_OFFSETS
	.align		4
        /*0028*/ 	.byte	0x04, 0x1c
        /*002a*/ 	.short	(.L_11 - .L_10)


	//   ....[0]....
.L_10:
        /*002c*/ 	.word	0x00000200


	//----- nvinfo : EIATTR_CBANK_PARAM_SIZE
	.align		4
.L_11:
        /*0030*/ 	.byte	0x03, 0x19
        /*0032*/ 	.short	0x0008


	//----- nvinfo : EIATTR_PARAM_CBANK
	.align		4
        /*0034*/ 	.byte	0x04, 0x0a
        /*0036*/ 	.short	(.L_13 - .L_12)
	.align		4
.L_12:
        /*0038*/ 	.word	index@(.nv.constant0._Z16helloWorldKernelPc)
        /*003c*/ 	.short	0x0380
        /*003e*/ 	.short	0x0008


	//----- nvinfo : EIATTR_SW_WAR
	.align		4
.L_13:
        /*0040*/ 	.byte	0x04, 0x36
        /*0042*/ 	.short	(.L_15 - .L_14)
.L_14:
        /*0044*/ 	.word	0x00000008
.L_15:


//--------------------- .nv.callgraph             --------------------------
	.section	.nv.callgraph,"",@"SHT_CUDA_CALLGRAPH"
	.align	4
	.sectionentsize	8
	.align		4
        /*0000*/ 	.word	0x00000000
	.align		4
        /*0004*/ 	.word	0xffffffff
	.align		4
        /*0008*/ 	.word	0x00000000
	.align		4
        /*000c*/ 	.word	0xfffffffe
	.align		4
        /*0010*/ 	.word	0x00000000
	.align		4
        /*0014*/ 	.word	0xfffffffd
	.align		4
        /*0018*/ 	.word	0x00000000
	.align		4
        /*001c*/ 	.word	0xfffffffc


//--------------------- .text._Z16helloWorldKernelPc --------------------------
	.section	.text._Z16helloWorldKernelPc,"ax",@progbits
	.align	128
        .global         _Z16helloWorldKernelPc
        .type           _Z16helloWorldKernelPc,@function
        .size           _Z16helloWorldKernelPc,(.L_x_1 - _Z16helloWorldKernelPc)
        .other          _Z16helloWorldKernelPc,@"STO_CUDA_ENTRY STV_DEFAULT"
_Z16helloWorldKernelPc:
.text._Z16helloWorldKernelPc:
[----:B------:R-:W-:Y:S08]  /*0000*/  LDC R1, c[0x0][0x37c] ;  /* 0x0000df00ff017b82 */ /* 0x000ff00000000800 */
[----:B------:R-:W0:Y:S01]  /*0010*/  LDC.64 R2, c[0x0][0x380] ;  /* 0x0000e000ff027b82 */ /* 0x000e220000000a00 */
[----:B------:R-:W0:Y:S01]  /*0020*/  LDCU.64 UR4, c[0x0][0x358] ;  /* 0x00006b00ff0477ac */ /* 0x000e220008000a00 */
[----:B------:R-:W-:Y:S01]  /*0030*/  IMAD.MOV.U32 R0, RZ, RZ, 0x48 ;  /* 0x00000048ff007424 */ /* 0x000fe200078e00ff */
[----:B------:R-:W-:Y:S01]  /*0040*/  MOV R8, 0x57 ;  /* 0x0000005700087802 */ /* 0x000fe20000000f00 */
[----:B------:R-:W-:-:S02]  /*0050*/  IMAD.MOV.U32 R4, RZ, RZ, 0x65 ;  /* 0x00000065ff047424 */ /* 0x000fc400078e00ff */
[----:B------:R-:W-:Y:S02]  /*0060*/  HFMA2 R5, -RZ, RZ, 0, 6.4373016357421875e-06 ;  /* 0x0000006cff057431 */ /* 0x000fe400000001ff */
[----:B------:R-:W-:Y:S02]  /*0070*/  IMAD.MOV.U32 R9, RZ, RZ, 0x72 ;  /* 0x00000072ff097424 */ /* 0x000fe400078e00ff */
[----:B------:R-:W-:Y:S02]  /*0080*/  IMAD.MOV.U32 R6, RZ, RZ, 0x6f ;  /* 0x0000006fff067424 */ /* 0x000fe400078e00ff */
[----:B------:R-:W-:Y:S02]  /*0090*/  IMAD.MOV.U32 R10, RZ, RZ, 0x21 ;  /* 0x00000021ff0a7424 */ /* 0x000fe400078e00ff */
[----:B------:R-:W-:Y:S01]  /*00a0*/  IMAD.MOV.U32 R7, RZ, RZ, 0x20 ;  /* 0x00000020ff077424 */ /* 0x000fe200078e00ff */
[----:B0-----:R0:W-:Y:S04]  /*00b0*/  STG.E.U8 desc[UR4][R2.64], R0 ;  /* 0x0000000002007986 */ /* 0x0011e8000c101104 */
[----:B------:R1:W-:Y:S04]  /*00c0*/  STG.E.U8 desc[UR4][R2.64+0x1], R4 ;  /* 0x0000010402007986 */ /* 0x0003e8000c101104 */
[----:B------:R-:W-:Y:S01]  /*00d0*/  STG.E.U8 desc[UR4][R2.64+0x2], R5 ;  /* 0x0000020502007986 */ /* 0x000fe2000c101104 */
[----:B0-----:R-:W-:Y:S01]  /*00e0*/  PRMT R0, R8, 0x7610, R0 ;  /* 0x0000761008007816 */ /* 0x001fe20000000000 */
[----:B------:R-:W-:-:S02]  /*00f0*/  HFMA2 R8, -RZ, RZ, 0, 5.9604644775390625e-06 ;  /* 0x00000064ff087431 */ /* 0x000fc400000001ff */
[----:B------:R-:W-:Y:S01]  /*0100*/  STG.E.U8 desc[UR4][R2.64+0x3], R5 ;  /* 0x0000030502007986 */ /* 0x000fe2000c101104 */
[----:B-1----:R-:W-:Y:S02]  /*0110*/  PRMT R4, R9, 0x7610, R4 ;  /* 0x0000761009047816 */ /* 0x002fe40000000004 */
[----:B------:R-:W-:Y:S01]  /*0120*/  MOV R9, 0xa ;  /* 0x0000000a00097802 */ /* 0x000fe20000000f00 */
[----:B------:R0:W-:Y:S04]  /*0130*/  STG.E.U8 desc[UR4][R2.64+0x9], R5 ;  /* 0x0000090502007986 */ /* 0x0001e8000c101104 */
[----:B------:R-:W-:Y:S04]  /*0140*/  STG.E.U8 desc[UR4][R2.64+0x4], R6 ;  /* 0x0000040602007986 */ /* 0x000fe8000c101104 */
[----:B------:R1:W-:Y:S01]  /*0150*/  STG.E.U8 desc[UR4][R2.64+0x7], R6 ;  /* 0x0000070602007986 */ /* 0x0003e2000c101104 */
[----:B0-----:R-:W-:-:S03]  /*0160*/  PRMT R5, R8, 0x7610, R5 ;  /* 0x0000761008057816 */ /* 0x001fc60000000005 */
[----:B------:R-:W-:Y:S01]  /*0170*/  STG.E.U8 desc[UR4][R2.64+0x5], R7 ;  /* 0x0000050702007986 */ /* 0x000fe2000c101104 */
[----:B------:R-:W-:-:S03]  /*0180*/  PRMT R8, R10, 0x7610, R8 ;  /* 0x000076100a087816 */ /* 0x000fc60000000008 */
[----:B------:R-:W-:Y:S01]  /*0190*/  STG.E.U8 desc[UR4][R2.64+0x6], R0 ;  /* 0x0000060002007986 */ /* 0x000fe2000c101104 */
[----:B-1----:R-:W-:-:S03]  /*01a0*/  PRMT R6, R9, 0x7610, R6 ;  /* 0x0000761009067816 */ /* 0x002fc60000000006 */
[----:B------:R-:W-:Y:S04]  /*01b0*/  STG.E.U8 desc[UR4][R2.64+0x8], R4 ;  /* 0x0000080402007986 */ /* 0x000fe8000c101104 */
[----:B------:R-:W-:Y:S04]  /*01c0*/  STG.E.U8 desc[UR4][R2.64+0xa], R5 ;  /* 0x00000a0502007986 */ /* 0x000fe8000c101104 */
[----:B------:R-:W-:Y:S04]  /*01d0*/  STG.E.U8 desc[UR4][R2.64+0xb], R8 ;  /* 0x00000b0802007986 */ /* 0x000fe8000c101104 */
[----:B------:R-:W-:Y:S04]  /*01e0*/  STG.E.U8 desc[UR4][R2.64+0xd], RZ ;  /* 0x00000dff02007986 */ /* 0x000fe8000c101104 */
[----:B------:R-:W-:Y:S01]  /*01f0*/  STG.E.U8 desc[UR4][R2.64+0xc], R6 ;  /* 0x00000c0602007986 */ /* 0x000fe2000c101104 */
[----:B------:R-:W-:Y:S05]  /*0200*/  EXIT ;  /* 0x000000000000794d */ /* 0x000fea0003800000 */
.L_x_0:
[----:B------:R-:W-:-:S00]  /*0210*/  BRA `(.L_x_0) ;  /* 0xfffffffc00fc7947 */ /* 0x000fc0000383ffff */
[----:B------:R-:W-:-:S00]  /*0220*/  NOP ;  /* 0x0000000000007918 */ /* 0x000fc00000000000 */
        /* <DEDUP_REMOVED lines=13> */
.L_x_1:


//--------------------- .nv.shared.reserved.0     --------------------------
	.section	.nv.shared.reserved.0,"aw",@nobits
	.weak		__nv_reservedSMEM_offset_0_alias
	.size		__nv_reservedSMEM_offset_0_alias, 0, 64
	.other		__nv_reservedSMEM_offset_0_alias,@"STO_CUDA_RESERVED_SHARED STV_DEFAULT"
__nv_reservedSMEM_offset_0_alias:
	.zero		0
	.zero		64


//--------------------- .nv.constant0._Z16helloWorldKernelPc --------------------------
	.section	.nv.constant0._Z16helloWorldKernelPc,"a",@progbits
	.sectionflags	@""
	.align	4
.nv.constant0._Z16helloWorldKernelPc:
	.zero		904


//--------------------- SYMBOLS --------------------------

	.type		.nv.reservedSmem.offset0,@object
	.size		.nv.reservedSmem.offset0,0x4
